//
// Generated by NVIDIA NVVM Compiler
//
// Compiler Build ID: CL-36424714
// Cuda compilation tools, release 13.0, V13.0.88
// Based on NVVM 20.0.0
//

.version 9.0
.target sm_100
.address_size 64

	// .globl	_Z14vectorAddNaivePKfS0_Pfi

.visible .entry _Z14vectorAddNaivePKfS0_Pfi(
	.param .u64 .ptr .align 1 _Z14vectorAddNaivePKfS0_Pfi_param_0,
	.param .u64 .ptr .align 1 _Z14vectorAddNaivePKfS0_Pfi_param_1,
	.param .u64 .ptr .align 1 _Z14vectorAddNaivePKfS0_Pfi_param_2,
	.param .u32 _Z14vectorAddNaivePKfS0_Pfi_param_3
)
{
	.reg .pred 	%p<2>;
	.reg .b32 	%r<6>;
	.reg .b32 	%f<4>;
	.reg .b64 	%rd<11>;

	ld.param.u64 	%rd1, [_Z14vectorAddNaivePKfS0_Pfi_param_0];
	ld.param.u64 	%rd2, [_Z14vectorAddNaivePKfS0_Pfi_param_1];
	ld.param.u64 	%rd3, [_Z14vectorAddNaivePKfS0_Pfi_param_2];
	ld.param.u32 	%r2, [_Z14vectorAddNaivePKfS0_Pfi_param_3];
	mov.u32 	%r3, %ctaid.x;
	mov.u32 	%r4, %ntid.x;
	mov.u32 	%r5, %tid.x;
	mad.lo.s32 	%r1, %r3, %r4, %r5;
	setp.ge.s32 	%p1, %r1, %r2;
	@%p1 bra 	$L__BB0_2;
	cvta.to.global.u64 	%rd4, %rd1;
	cvta.to.global.u64 	%rd5, %rd2;
	cvta.to.global.u64 	%rd6, %rd3;
	mul.wide.s32 	%rd7, %r1, 4;
	add.s64 	%rd8, %rd4, %rd7;
	ld.global.f32 	%f1, [%rd8];
	add.s64 	%rd9, %rd5, %rd7;
	ld.global.f32 	%f2, [%rd9];
	add.f32 	%f3, %f1, %f2;
	add.s64 	%rd10, %rd6, %rd7;
	st.global.f32 	[%rd10], %f3;
$L__BB0_2:
	ret;

}


// ===== COMPILED SASS (sm_100) =====

	.target	sm_100

	.elftype	@"ET_EXEC"


//--------------------- .note.nv.tkinfo           --------------------------
	.section	.note.nv.tkinfo,"",@"SHT_NOTE"
	.sectionflags	@"SHF_NOTE_NV_TKINFO"
	.tkinfo
        /*0018*/ 	.word	0x00000002
        /*0030*/ 	.string	""
        /*0030*/ 	.string	"ptxas"
        /*0030*/ 	.string	"Cuda compilation tools, release 13.0, V13.0.88"
        /*0030*/ 	.string	"Build cuda_13.0.r13.0/compiler.36424714_0"
        /*0030*/ 	.string	"-arch sm_100 -m 64 "



//--------------------- .note.nv.cuinfo           --------------------------
	.section	.note.nv.cuinfo,"",@"SHT_NOTE"
	.sectionflags	@"SHF_NOTE_NV_CUINFO"
        /*0018*/ 	.short	0x0002
        /*001a*/ 	.short	0x0064
        /*001c*/ 	.short	0x0082
	.zero		2


//--------------------- .nv.info                  --------------------------
	.section	.nv.info,"",@"SHT_CUDA_INFO"
	.align	4


	//----- nvinfo : EIATTR_REGCOUNT
	.align		4
        /*0000*/ 	.byte	0x04, 0x2f
        /*0002*/ 	.short	(.L_1 - .L_0)
	.align		4
.L_0:
        /*0004*/ 	.word	index@(_Z14vectorAddNaivePKfS0_Pfi)
        /*0008*/ 	.word	0x0000000c


	//----- nvinfo : EIATTR_FRAME_SIZE
	.align		4
.L_1:
        /*000c*/ 	.byte	0x04, 0x11
        /*000e*/ 	.short	(.L_3 - .L_2)
	.align		4
.L_2:
        /*0010*/ 	.word	index@(_Z14vectorAddNaivePKfS0_Pfi)
        /*0014*/ 	.word	0x00000000


	//----- nvinfo : EIATTR_MIN_STACK_SIZE
	.align		4
.L_3:
        /*0018*/ 	.byte	0x04, 0x12
        /*001a*/ 	.short	(.L_5 - .L_4)
	.align		4
.L_4:
        /*001c*/ 	.word	index@(_Z14vectorAddNaivePKfS0_Pfi)
        /*0020*/ 	.word	0x00000000
.L_5:


//--------------------- .nv.compat                --------------------------
	.section	.nv.compat,"",@"SHT_CUDA_COMPAT_INFO"
	.align	4
        /*0000*/ 	.byte	0x02, 0x09, 0x00, 0x00, 0x02, 0x02, 0x01, 0x00, 0x02, 0x05, 0x05, 0x00, 0x03, 0x07, 0x01, 0x01
        /*0010*/ 	.byte	0x02, 0x03, 0x00, 0x00, 0x02, 0x06, 0x01, 0x00, 0x04, 0x0b, 0x08, 0x00, 0x09, 0x00, 0x00, 0x00
        /*0020*/ 	.byte	0x00, 0x00, 0x00, 0x00


//--------------------- .nv.info._Z14vectorAddNaivePKfS0_Pfi --------------------------
	.section	.nv.info._Z14vectorAddNaivePKfS0_Pfi,"",@"SHT_CUDA_INFO"
	.sectionflags	@""
	.align	4


	//----- nvinfo : EIATTR_CUDA_API_VERSION
	.align		4
        /*0000*/ 	.byte	0x04, 0x37
        /*0002*/ 	.short	(.L_7 - .L_6)
.L_6:
        /*0004*/ 	.word	0x00000082


	//----- nvinfo : EIATTR_KPARAM_INFO
	.align		4
.L_7:
        /*0008*/ 	.byte	0x04, 0x17
        /*000a*/ 	.short	(.L_9 - .L_8)
.L_8:
        /*000c*/ 	.word	0x00000000
        /*0010*/ 	.short	0x0003
        /*0012*/ 	.short	0x0018
        /*0014*/ 	.byte	0x00, 0xf0, 0x11, 0x00


	//----- nvinfo : EIATTR_KPARAM_INFO
	.align		4
.L_9:
        /*0018*/ 	.byte	0x04, 0x17
        /*001a*/ 	.short	(.L_11 - .L_10)
.L_10:
        /*001c*/ 	.word	0x00000000
        /*0020*/ 	.short	0x0002
        /*0022*/ 	.short	0x0010
        /*0024*/ 	.byte	0x00, 0xf5, 0x21, 0x00


	//----- nvinfo : EIATTR_KPARAM_INFO
	.align		4
.L_11:
        /*0028*/ 	.byte	0x04, 0x17
        /*002a*/ 	.short	(.L_13 - .L_12)
.L_12:
        /*002c*/ 	.word	0x00000000
        /*0030*/ 	.short	0x0001
        /*0032*/ 	.short	0x0008
        /*0034*/ 	.byte	0x00, 0xf5, 0x21, 0x00


	//----- nvinfo : EIATTR_KPARAM_INFO
	.align		4
.L_13:
        /*0038*/ 	.byte	0x04, 0x17
        /*003a*/ 	.short	(.L_15 - .L_14)
.L_14:
        /*003c*/ 	.word	0x00000000
        /*0040*/ 	.short	0x0000
        /*0042*/ 	.short	0x0000
        /*0044*/ 	.byte	0x00, 0xf5, 0x21, 0x00


	//----- nvinfo : EIATTR_SPARSE_MMA_MASK
	.align		4
.L_15:
        /*0048*/ 	.byte	0x03, 0x50
        /*004a*/ 	.short	0x0000


	//----- nvinfo : EIATTR_MAXREG_COUNT
	.align		4
        /*004c*/ 	.byte	0x03, 0x1b
        /*004e*/ 	.short	0x00ff


	//----- nvinfo : EIATTR_MERCURY_ISA_VERSION
	.align		4
        /*0050*/ 	.byte	0x03, 0x5f
        /*0052*/ 	.short	0x0101


	//----- nvinfo : EIATTR_VRC_CTA_INIT_COUNT
	.align		4
        /*0054*/ 	.byte	0x02, 0x4a
	.zero		1
	.zero		1


	//----- nvinfo : EIATTR_EXIT_INSTR_OFFSETS
	.align		4
        /*0058*/ 	.byte	0x04, 0x1c
        /*005a*/ 	.short	(.L_17 - .L_16)


	//   ....[0]....
.L_16:
        /*005c*/ 	.word	0x00000070


	//   ....[1]....
        /*0060*/ 	.word	0x00000130


	//----- nvinfo : EIATTR_CBANK_PARAM_SIZE
	.align		4
.L_17:
        /*0064*/ 	.byte	0x03, 0x19
        /*0066*/ 	.short	0x001c


	//----- nvinfo : EIATTR_PARAM_CBANK
	.align		4
        /*0068*/ 	.byte	0x04, 0x0a
        /*006a*/ 	.short	(.L_19 - .L_18)
	.align		4
.L_18:
        /*006c*/ 	.word	index@(.nv.constant0._Z14vectorAddNaivePKfS0_Pfi)
        /*0070*/ 	.short	0x0380
        /*0072*/ 	.short	0x001c


	//----- nvinfo : EIATTR_SW_WAR
	.align		4
.L_19:
        /*0074*/ 	.byte	0x04, 0x36
        /*0076*/ 	.short	(.L_21 - .L_20)
.L_20:
        /*0078*/ 	.word	0x00000008
.L_21:


//--------------------- .nv.callgraph             --------------------------
	.section	.nv.callgraph,"",@"SHT_CUDA_CALLGRAPH"
	.align	4
	.sectionentsize	8
	.align		4
        /*0000*/ 	.word	0x00000000
	.align		4
        /*0004*/ 	.word	0xffffffff
	.align		4
        /*0008*/ 	.word	0x00000000
	.align		4
        /*000c*/ 	.word	0xfffffffe
	.align		4
        /*0010*/ 	.word	0x00000000
	.align		4
        /*0014*/ 	.word	0xfffffffd
	.align		4
        /*0018*/ 	.word	0x00000000
	.align		4
        /*001c*/ 	.word	0xfffffffc


//--------------------- .text._Z14vectorAddNaivePKfS0_Pfi --------------------------
	.section	.text._Z14vectorAddNaivePKfS0_Pfi,"ax",@progbits
	.align	128
        .global         _Z14vectorAddNaivePKfS0_Pfi
        .type           _Z14vectorAddNaivePKfS0_Pfi,@function
        .size           _Z14vectorAddNaivePKfS0_Pfi,(.L_x_1 - _Z14vectorAddNaivePKfS0_Pfi)
        .other          _Z14vectorAddNaivePKfS0_Pfi,@"STO_CUDA_ENTRY STV_DEFAULT"
_Z14vectorAddNaivePKfS0_Pfi:
.text._Z14vectorAddNaivePKfS0_Pfi:
[----:B------:R-:W-:Y:S01]  /*0000*/  LDC R1, c[0x0][0x37c] ;  /* 0x0000df00ff017b82 */ /* 0x000fe20000000800 */
[----:B------:R-:W0:Y:S07]  /*0010*/  S2R R0, SR_TID.X ;  /* 0x0000000000007919 */ /* 0x000e2e0000002100 */
[----:B------:R-:W0:Y:S01]  /*0020*/  S2UR UR4, SR_CTAID.X ;  /* 0x00000000000479c3 */ /* 0x000e220000002500 */
[----:B------:R-:W1:Y:S07]  /*0030*/  LDCU UR5, c[0x0][0x398] ;  /* 0x00007300ff0577ac */ /* 0x000e6e0008000800 */
[----:B------:R-:W0:Y:S02]  /*0040*/  LDC R9, c[0x0][0x360] ;  /* 0x0000d800ff097b82 */ /* 0x000e240000000800 */
[----:B0-----:R-:W-:-:S05]  /*0050*/  IMAD R9, R9, UR4, R0 ;  /* 0x0000000409097c24 */ /* 0x001fca000f8e0200 */
[----:B-1----:R-:W-:-:S13]  /*0060*/  ISETP.GE.AND P0, PT, R9, UR5, PT ;  /* 0x0000000509007c0c */ /* 0x002fda000bf06270 */
[----:B------:R-:W-:Y:S05]  /*0070*/  @P0 EXIT ;  /* 0x000000000000094d */ /* 0x000fea0003800000 */
[----:B------:R-:W0:Y:S01]  /*0080*/  LDC.64 R2, c[0x0][0x380] ;  /* 0x0000e000ff027b82 */ /* 0x000e220000000a00 */
[----:B------:R-:W1:Y:S07]  /*0090*/  LDCU.64 UR4, c[0x0][0x358] ;  /* 0x00006b00ff0477ac */ /* 0x000e6e0008000a00 */
[----:B------:R-:W2:Y:S08]  /*00a0*/  LDC.64 R4, c[0x0][0x388] ;  /* 0x0000e200ff047b82 */ /* 0x000eb00000000a00 */
[----:B------:R-:W3:Y:S01]  /*00b0*/  LDC.64 R6, c[0x0][0x390] ;  /* 0x0000e400ff067b82 */ /* 0x000ee20000000a00 */
[----:B0-----:R-:W-:-:S06]  /*00c0*/  IMAD.WIDE R2, R9, 0x4, R2 ;  /* 0x0000000409027825 */ /* 0x001fcc00078e0202 */
[----:B-1----:R-:W4:Y:S01]  /*00d0*/  LDG.E R2, desc[UR4][R2.64] ;  /* 0x0000000402027981 */ /* 0x002f22000c1e1900 */
[----:B--2---:R-:W-:-:S06]  /*00e0*/  IMAD.WIDE R4, R9, 0x4, R4 ;  /* 0x0000000409047825 */ /* 0x004fcc00078e0204 */
[----:B------:R-:W4:Y:S01]  /*00f0*/  LDG.E R5, desc[UR4][R4.64] ;  /* 0x0000000404057981 */ /* 0x000f22000c1e1900 */
[----:B---3--:R-:W-:-:S04]  /*0100*/  IMAD.WIDE R6, R9, 0x4, R6 ;  /* 0x0000000409067825 */ /* 0x008fc800078e0206 */
[----:B----4-:R-:W-:-:S05]  /*0110*/  FADD R9, R2, R5 ;  /* 0x0000000502097221 */ /* 0x010fca0000000000 */
[----:B------:R-:W-:Y:S01]  /*0120*/  STG.E desc[UR4][R6.64], R9 ;  /* 0x0000000906007986 */ /* 0x000fe2000c101904 */
[----:B------:R-:W-:Y:S05]  /*0130*/  EXIT ;  /* 0x000000000000794d */ /* 0x000fea0003800000 */
.L_x_0:
[----:B------:R-:W-:-:S00]  /*0140*/  BRA `(.L_x_0) ;  /* 0xfffffffc00fc7947 */ /* 0x000fc0000383ffff */
[----:B------:R-:W-:-:S00]  /*0150*/  NOP ;  /* 0x0000000000007918 */ /* 0x000fc00000000000 */
        /* <DEDUP_REMOVED lines=10> */
.L_x_1:


//--------------------- .nv.shared.reserved.0     --------------------------
	.section	.nv.shared.reserved.0,"aw",@nobits
	.weak		__nv_reservedSMEM_offset_0_alias
	.size		__nv_reservedSMEM_offset_0_alias, 0, 64
	.other		__nv_reservedSMEM_offset_0_alias,@"STO_CUDA_RESERVED_SHARED STV_DEFAULT"
__nv_reservedSMEM_offset_0_alias:
	.zero		0
	.zero		64


//--------------------- .nv.constant0._Z14vectorAddNaivePKfS0_Pfi --------------------------
	.section	.nv.constant0._Z14vectorAddNaivePKfS0_Pfi,"a",@progbits
	.sectionflags	@""
	.align	4
.nv.constant0._Z14vectorAddNaivePKfS0_Pfi:
	.zero		924


//--------------------- SYMBOLS --------------------------

	.type		.nv.reservedSmem.offset0,@object
	.size		.nv.reservedSmem.offset0,0x4
